//
// Generated by NVIDIA NVVM Compiler
//
// Compiler Build ID: CL-36424714
// Cuda compilation tools, release 13.0, V13.0.88
// Based on NVVM 20.0.0
//

.version 9.0
.target sm_100
.address_size 64

	// .globl	_Z6kernelv
.extern .func  (.param .b32 func_retval0) vprintf
(
	.param .b64 vprintf_param_0,
	.param .b64 vprintf_param_1
)
;
.global .align 1 .b8 $str[43] = {72, 101, 108, 108, 111, 32, 102, 114, 111, 109, 32, 98, 108, 111, 99, 107, 32, 37, 100, 44, 32, 116, 104, 114, 101, 97, 100, 32, 37, 100, 32, 111, 102, 32, 116, 104, 101, 32, 71, 80, 85, 10};

.visible .entry _Z6kernelv()
{
	.local .align 8 .b8 	__local_depot0[8];
	.reg .b64 	%SP;
	.reg .b64 	%SPL;
	.reg .b32 	%r<5>;
	.reg .b64 	%rd<5>;

	mov.u64 	%SPL, __local_depot0;
	cvta.local.u64 	%SP, %SPL;
	add.u64 	%rd1, %SP, 0;
	add.u64 	%rd2, %SPL, 0;
	mov.u32 	%r1, %ctaid.x;
	mov.u32 	%r2, %tid.x;
	st.local.v2.u32 	[%rd2], {%r1, %r2};
	mov.u64 	%rd3, $str;
	cvta.global.u64 	%rd4, %rd3;
	{ // callseq 0, 0
	.param .b64 param0;
	st.param.b64 	[param0], %rd4;
	.param .b64 param1;
	st.param.b64 	[param1], %rd1;
	.param .b32 retval0;
	call.uni (retval0), 
	vprintf, 
	(
	param0, 
	param1
	);
	ld.param.b32 	%r3, [retval0];
	} // callseq 0
	ret;

}


// ===== COMPILED SASS (sm_100) =====

	.target	sm_100

	.elftype	@"ET_EXEC"


//--------------------- .note.nv.tkinfo           --------------------------
	.section	.note.nv.tkinfo,"",@"SHT_NOTE"
	.sectionflags	@"SHF_NOTE_NV_TKINFO"
	.tkinfo
        /*0018*/ 	.word	0x00000002
        /*0030*/ 	.string	""
        /*0030*/ 	.string	"ptxas"
        /*0030*/ 	.string	"Cuda compilation tools, release 13.0, V13.0.88"
        /*0030*/ 	.string	"Build cuda_13.0.r13.0/compiler.36424714_0"
        /*0030*/ 	.string	"-arch sm_100 -m 64 "



//--------------------- .note.nv.cuinfo           --------------------------
	.section	.note.nv.cuinfo,"",@"SHT_NOTE"
	.sectionflags	@"SHF_NOTE_NV_CUINFO"
        /*0018*/ 	.short	0x0002
        /*001a*/ 	.short	0x0064
        /*001c*/ 	.short	0x0082
	.zero		2


//--------------------- .nv.info                  --------------------------
	.section	.nv.info,"",@"SHT_CUDA_INFO"
	.align	4


	//----- nvinfo : EIATTR_REGCOUNT
	.align		4
        /*0000*/ 	.byte	0x04, 0x2f
        /*0002*/ 	.short	(.L_2 - .L_1)
	.align		4
.L_1:
        /*0004*/ 	.word	index@(_Z6kernelv)
        /*0008*/ 	.word	0x00000018


	//----- nvinfo : EIATTR_FRAME_SIZE
	.align		4
.L_2:
        /*000c*/ 	.byte	0x04, 0x11
        /*000e*/ 	.short	(.L_4 - .L_3)
	.align		4
.L_3:
        /*0010*/ 	.word	index@(_Z6kernelv)
        /*0014*/ 	.word	0x00000008


	//----- nvinfo : EIATTR_MIN_STACK_SIZE
	.align		4
.L_4:
        /*0018*/ 	.byte	0x04, 0x12
        /*001a*/ 	.short	(.L_6 - .L_5)
	.align		4
.L_5:
        /*001c*/ 	.word	index@(_Z6kernelv)
        /*0020*/ 	.word	0x00000008
.L_6:


//--------------------- .nv.compat                --------------------------
	.section	.nv.compat,"",@"SHT_CUDA_COMPAT_INFO"
	.align	4
        /*0000*/ 	.byte	0x02, 0x09, 0x00, 0x00, 0x02, 0x02, 0x01, 0x00, 0x02, 0x05, 0x05, 0x00, 0x03, 0x07, 0x01, 0x01
        /*0010*/ 	.byte	0x02, 0x03, 0x00, 0x00, 0x02, 0x06, 0x01, 0x00, 0x04, 0x0b, 0x08, 0x00, 0x09, 0x00, 0x00, 0x00
        /*0020*/ 	.byte	0x00, 0x00, 0x00, 0x00


//--------------------- .nv.info._Z6kernelv       --------------------------
	.section	.nv.info._Z6kernelv,"",@"SHT_CUDA_INFO"
	.sectionflags	@""
	.align	4


	//----- nvinfo : EIATTR_CUDA_API_VERSION
	.align		4
        /*0000*/ 	.byte	0x04, 0x37
        /*0002*/ 	.short	(.L_8 - .L_7)
.L_7:
        /*0004*/ 	.word	0x00000082


	//----- nvinfo : EIATTR_SPARSE_MMA_MASK
	.align		4
.L_8:
        /*0008*/ 	.byte	0x03, 0x50
        /*000a*/ 	.short	0x0000


	//----- nvinfo : EIATTR_MAXREG_COUNT
	.align		4
        /*000c*/ 	.byte	0x03, 0x1b
        /*000e*/ 	.short	0x00ff


	//----- nvinfo : EIATTR_EXTERNS
	.align		4
        /*0010*/ 	.byte	0x04, 0x0f
        /*0012*/ 	.short	(.L_10 - .L_9)


	//   ....[0]....
	.align		4
.L_9:
        /*0014*/ 	.word	index@(vprintf)


	//----- nvinfo : EIATTR_MERCURY_ISA_VERSION
	.align		4
.L_10:
        /*0018*/ 	.byte	0x03, 0x5f
        /*001a*/ 	.short	0x0101


	//----- nvinfo : EIATTR_VRC_CTA_INIT_COUNT
	.align		4
        /*001c*/ 	.byte	0x02, 0x4a
	.zero		1
	.zero		1


	//----- nvinfo : EIATTR_SYSCALL_OFFSETS
	.align		4
        /*0020*/ 	.byte	0x04, 0x46
        /*0022*/ 	.short	(.L_12 - .L_11)


	//   ....[0]....
.L_11:
        /*0024*/ 	.word	0x000000f0


	//----- nvinfo : EIATTR_EXIT_INSTR_OFFSETS
	.align		4
.L_12:
        /*0028*/ 	.byte	0x04, 0x1c
        /*002a*/ 	.short	(.L_14 - .L_13)


	//   ....[0]....
.L_13:
        /*002c*/ 	.word	0x00000100


	//----- nvinfo : EIATTR_SW_WAR
	.align		4
.L_14:
        /*0030*/ 	.byte	0x04, 0x36
        /*0032*/ 	.short	(.L_16 - .L_15)
.L_15:
        /*0034*/ 	.word	0x00000008
.L_16:


//--------------------- .nv.callgraph             --------------------------
	.section	.nv.callgraph,"",@"SHT_CUDA_CALLGRAPH"
	.align	4
	.sectionentsize	8
	.align		4
        /*0000*/ 	.word	0x00000000
	.align		4
        /*0004*/ 	.word	0xffffffff
	.align		4
        /*0008*/ 	.word	index@(_Z6kernelv)
	.align		4
        /*000c*/ 	.word	index@(vprintf)
	.align		4
        /*0010*/ 	.word	0x00000000
	.align		4
        /*0014*/ 	.word	0xfffffffe
	.align		4
        /*0018*/ 	.word	0x00000000
	.align		4
        /*001c*/ 	.word	0xfffffffd
	.align		4
        /*0020*/ 	.word	0x00000000
	.align		4
        /*0024*/ 	.word	0xfffffffc


//--------------------- .nv.constant4             --------------------------
	.section	.nv.constant4,"a",@progbits
	.align	8
	.align		8
.nv.constant4:
        /*0000*/ 	.dword	vprintf
	.align		8
        /*0008*/ 	.dword	$str


//--------------------- .text._Z6kernelv          --------------------------
	.section	.text._Z6kernelv,"ax",@progbits
	.align	128
        .global         _Z6kernelv
        .type           _Z6kernelv,@function
        .size           _Z6kernelv,(.L_x_2 - _Z6kernelv)
        .other          _Z6kernelv,@"STO_CUDA_ENTRY STV_DEFAULT"
_Z6kernelv:
.text._Z6kernelv:
[----:B------:R-:W0:Y:S01]  /*0000*/  LDC R1, c[0x0][0x37c] ;  /* 0x0000df00ff017b82 */ /* 0x000e220000000800 */
[----:B------:R-:W1:Y:S01]  /*0010*/  S2R R8, SR_CTAID.X ;  /* 0x0000000000087919 */ /* 0x000e620000002500 */
[----:B0-----:R-:W-:Y:S01]  /*0020*/  VIADD R1, R1, 0xfffffff8 ;  /* 0xfffffff801017836 */ /* 0x001fe20000000000 */
[----:B------:R-:W-:Y:S01]  /*0030*/  MOV R0, 0x0 ;  /* 0x0000000000007802 */ /* 0x000fe20000000f00 */
[----:B------:R-:W0:Y:S01]  /*0040*/  LDCU UR4, c[0x0][0x2f8] ;  /* 0x00005f00ff0477ac */ /* 0x000e220008000800 */
[----:B------:R-:W1:Y:S03]  /*0050*/  S2R R9, SR_TID.X ;  /* 0x0000000000097919 */ /* 0x000e660000002100 */
[----:B------:R2:W3:Y:S01]  /*0060*/  LDC.64 R2, c[0x4][R0] ;  /* 0x0100000000027b82 */ /* 0x0004e20000000a00 */
[----:B------:R-:W4:Y:S01]  /*0070*/  LDCU.64 UR6, c[0x4][0x8] ;  /* 0x01000100ff0677ac */ /* 0x000f220008000a00 */
[----:B------:R-:W5:Y:S01]  /*0080*/  LDCU UR5, c[0x0][0x2fc] ;  /* 0x00005f80ff0577ac */ /* 0x000f620008000800 */
[----:B0-----:R-:W-:Y:S01]  /*0090*/  IADD3 R6, P0, PT, R1, UR4, RZ ;  /* 0x0000000401067c10 */ /* 0x001fe2000ff1e0ff */
[----:B----4-:R-:W-:Y:S01]  /*00a0*/  IMAD.U32 R4, RZ, RZ, UR6 ;  /* 0x00000006ff047e24 */ /* 0x010fe2000f8e00ff */
[----:B------:R-:W-:-:S03]  /*00b0*/  MOV R5, UR7 ;  /* 0x0000000700057c02 */ /* 0x000fc60008000f00 */
[----:B-----5:R-:W-:Y:S01]  /*00c0*/  IMAD.X R7, RZ, RZ, UR5, P0 ;  /* 0x00000005ff077e24 */ /* 0x020fe200080e06ff */
[----:B-1----:R2:W-:Y:S07]  /*00d0*/  STL.64 [R1], R8 ;  /* 0x0000000801007387 */ /* 0x0025ee0000100a00 */
[----:B------:R-:W-:-:S07]  /*00e0*/  LEPC R20, `(.L_x_0) ;  /* 0x000000001014794e */ /* 0x000fce0000000000 */
[----:B--23--:R-:W-:Y:S05]  /*00f0*/  CALL.ABS.NOINC R2 ;  /* 0x0000000002007343 */ /* 0x00cfea0003c00000 */
.L_x_0:
[----:B------:R-:W-:Y:S05]  /*0100*/  EXIT ;  /* 0x000000000000794d */ /* 0x000fea0003800000 */
.L_x_1:
[----:B------:R-:W-:-:S00]  /*0110*/  BRA `(.L_x_1) ;  /* 0xfffffffc00fc7947 */ /* 0x000fc0000383ffff */
[----:B------:R-:W-:-:S00]  /*0120*/  NOP ;  /* 0x0000000000007918 */ /* 0x000fc00000000000 */
        /* <DEDUP_REMOVED lines=13> */
.L_x_2:


//--------------------- .nv.global.init           --------------------------
	.section	.nv.global.init,"aw",@progbits
.nv.global.init:
	.type		$str,@object
	.size		$str,(.L_0 - $str)
$str:
        /*0000*/ 	.byte	0x48, 0x65, 0x6c, 0x6c, 0x6f, 0x20, 0x66, 0x72, 0x6f, 0x6d, 0x20, 0x62, 0x6c, 0x6f, 0x63, 0x6b
        /*0010*/ 	.byte	0x20, 0x25, 0x64, 0x2c, 0x20, 0x74, 0x68, 0x72, 0x65, 0x61, 0x64, 0x20, 0x25, 0x64, 0x20, 0x6f
        /*0020*/ 	.byte	0x66, 0x20, 0x74, 0x68, 0x65, 0x20, 0x47, 0x50, 0x55, 0x0a, 0x00
.L_0:


//--------------------- .nv.shared.reserved.0     --------------------------
	.section	.nv.shared.reserved.0,"aw",@nobits
	.weak		__nv_reservedSMEM_offset_0_alias
	.size		__nv_reservedSMEM_offset_0_alias, 0, 64
	.other		__nv_reservedSMEM_offset_0_alias,@"STO_CUDA_RESERVED_SHARED STV_DEFAULT"
__nv_reservedSMEM_offset_0_alias:
	.zero		0
	.zero		64


//--------------------- .nv.constant0._Z6kernelv  --------------------------
	.section	.nv.constant0._Z6kernelv,"a",@progbits
	.sectionflags	@""
	.align	4
.nv.constant0._Z6kernelv:
	.zero		896


//--------------------- SYMBOLS --------------------------

	.type		.nv.reservedSmem.offset0,@object
	.size		.nv.reservedSmem.offset0,0x4
	.type		vprintf,@function
